//
// Generated by NVIDIA NVVM Compiler
//
// Compiler Build ID: CL-36424714
// Cuda compilation tools, release 13.0, V13.0.88
// Based on NVVM 20.0.0
//

.version 9.0
.target sm_100
.address_size 64

	// .globl	_Z17matrixMultiplyFMAPfS_S_i

.visible .entry _Z17matrixMultiplyFMAPfS_S_i(
	.param .u64 .ptr .align 1 _Z17matrixMultiplyFMAPfS_S_i_param_0,
	.param .u64 .ptr .align 1 _Z17matrixMultiplyFMAPfS_S_i_param_1,
	.param .u64 .ptr .align 1 _Z17matrixMultiplyFMAPfS_S_i_param_2,
	.param .u32 _Z17matrixMultiplyFMAPfS_S_i_param_3
)
{
	.reg .pred 	%p<10>;
	.reg .b32 	%r<51>;
	.reg .b32 	%f<111>;
	.reg .b64 	%rd<66>;

	ld.param.u64 	%rd7, [_Z17matrixMultiplyFMAPfS_S_i_param_0];
	ld.param.u64 	%rd8, [_Z17matrixMultiplyFMAPfS_S_i_param_1];
	ld.param.u64 	%rd6, [_Z17matrixMultiplyFMAPfS_S_i_param_2];
	ld.param.u32 	%r27, [_Z17matrixMultiplyFMAPfS_S_i_param_3];
	cvta.to.global.u64 	%rd1, %rd8;
	cvta.to.global.u64 	%rd2, %rd7;
	mov.u32 	%r28, %ctaid.y;
	mov.u32 	%r29, %ntid.y;
	mov.u32 	%r30, %tid.y;
	mad.lo.s32 	%r1, %r28, %r29, %r30;
	mov.u32 	%r31, %ctaid.x;
	mov.u32 	%r32, %ntid.x;
	mov.u32 	%r33, %tid.x;
	mad.lo.s32 	%r2, %r31, %r32, %r33;
	max.s32 	%r34, %r1, %r2;
	setp.ge.s32 	%p1, %r34, %r27;
	@%p1 bra 	$L__BB0_14;
	mul.lo.s32 	%r3, %r27, %r1;
	add.s32 	%r36, %r27, -1;
	and.b32  	%r4, %r27, 15;
	setp.lt.u32 	%p2, %r36, 15;
	mov.f32 	%f110, 0f00000000;
	mov.b32 	%r47, 0;
	@%p2 bra 	$L__BB0_4;
	and.b32  	%r47, %r27, 2147483632;
	neg.s32 	%r45, %r47;
	shl.b32 	%r7, %r27, 4;
	mov.f32 	%f110, 0f00000000;
	mul.wide.s32 	%rd13, %r27, 4;
	mov.u32 	%r43, %r3;
	mov.u32 	%r44, %r2;
$L__BB0_3:
	.pragma "nounroll";
	mul.wide.u32 	%rd9, %r43, 4;
	add.s64 	%rd10, %rd2, %rd9;
	ld.global.f32 	%f17, [%rd10];
	mul.wide.s32 	%rd11, %r44, 4;
	add.s64 	%rd12, %rd1, %rd11;
	ld.global.f32 	%f18, [%rd12];
	fma.rn.f32 	%f19, %f17, %f18, %f110;
	ld.global.f32 	%f20, [%rd10+4];
	add.s64 	%rd14, %rd12, %rd13;
	ld.global.f32 	%f21, [%rd14];
	fma.rn.f32 	%f22, %f20, %f21, %f19;
	ld.global.f32 	%f23, [%rd10+8];
	add.s64 	%rd15, %rd14, %rd13;
	ld.global.f32 	%f24, [%rd15];
	fma.rn.f32 	%f25, %f23, %f24, %f22;
	ld.global.f32 	%f26, [%rd10+12];
	add.s64 	%rd16, %rd15, %rd13;
	ld.global.f32 	%f27, [%rd16];
	fma.rn.f32 	%f28, %f26, %f27, %f25;
	ld.global.f32 	%f29, [%rd10+16];
	add.s64 	%rd17, %rd16, %rd13;
	ld.global.f32 	%f30, [%rd17];
	fma.rn.f32 	%f31, %f29, %f30, %f28;
	ld.global.f32 	%f32, [%rd10+20];
	add.s64 	%rd18, %rd17, %rd13;
	ld.global.f32 	%f33, [%rd18];
	fma.rn.f32 	%f34, %f32, %f33, %f31;
	ld.global.f32 	%f35, [%rd10+24];
	add.s64 	%rd19, %rd18, %rd13;
	ld.global.f32 	%f36, [%rd19];
	fma.rn.f32 	%f37, %f35, %f36, %f34;
	ld.global.f32 	%f38, [%rd10+28];
	add.s64 	%rd20, %rd19, %rd13;
	ld.global.f32 	%f39, [%rd20];
	fma.rn.f32 	%f40, %f38, %f39, %f37;
	ld.global.f32 	%f41, [%rd10+32];
	add.s64 	%rd21, %rd20, %rd13;
	ld.global.f32 	%f42, [%rd21];
	fma.rn.f32 	%f43, %f41, %f42, %f40;
	ld.global.f32 	%f44, [%rd10+36];
	add.s64 	%rd22, %rd21, %rd13;
	ld.global.f32 	%f45, [%rd22];
	fma.rn.f32 	%f46, %f44, %f45, %f43;
	ld.global.f32 	%f47, [%rd10+40];
	add.s64 	%rd23, %rd22, %rd13;
	ld.global.f32 	%f48, [%rd23];
	fma.rn.f32 	%f49, %f47, %f48, %f46;
	ld.global.f32 	%f50, [%rd10+44];
	add.s64 	%rd24, %rd23, %rd13;
	ld.global.f32 	%f51, [%rd24];
	fma.rn.f32 	%f52, %f50, %f51, %f49;
	ld.global.f32 	%f53, [%rd10+48];
	add.s64 	%rd25, %rd24, %rd13;
	ld.global.f32 	%f54, [%rd25];
	fma.rn.f32 	%f55, %f53, %f54, %f52;
	ld.global.f32 	%f56, [%rd10+52];
	add.s64 	%rd26, %rd25, %rd13;
	ld.global.f32 	%f57, [%rd26];
	fma.rn.f32 	%f58, %f56, %f57, %f55;
	ld.global.f32 	%f59, [%rd10+56];
	add.s64 	%rd27, %rd26, %rd13;
	ld.global.f32 	%f60, [%rd27];
	fma.rn.f32 	%f61, %f59, %f60, %f58;
	ld.global.f32 	%f62, [%rd10+60];
	add.s64 	%rd28, %rd27, %rd13;
	ld.global.f32 	%f63, [%rd28];
	fma.rn.f32 	%f110, %f62, %f63, %f61;
	add.s32 	%r45, %r45, 16;
	add.s32 	%r44, %r44, %r7;
	add.s32 	%r43, %r43, 16;
	setp.ne.s32 	%p3, %r45, 0;
	@%p3 bra 	$L__BB0_3;
$L__BB0_4:
	setp.eq.s32 	%p4, %r4, 0;
	@%p4 bra 	$L__BB0_13;
	and.b32  	%r15, %r27, 7;
	setp.lt.u32 	%p5, %r4, 8;
	@%p5 bra 	$L__BB0_7;
	add.s32 	%r37, %r47, %r3;
	mul.wide.u32 	%rd29, %r37, 4;
	add.s64 	%rd30, %rd2, %rd29;
	ld.global.f32 	%f65, [%rd30];
	mad.lo.s32 	%r38, %r47, %r27, %r2;
	mul.wide.s32 	%rd31, %r38, 4;
	add.s64 	%rd32, %rd1, %rd31;
	ld.global.f32 	%f66, [%rd32];
	fma.rn.f32 	%f67, %f65, %f66, %f110;
	cvt.u64.u32 	%rd33, %r3;
	cvt.u64.u32 	%rd34, %r47;
	add.s64 	%rd35, %rd34, %rd33;
	shl.b64 	%rd36, %rd35, 2;
	add.s64 	%rd37, %rd2, %rd36;
	ld.global.f32 	%f68, [%rd37+4];
	mul.wide.s32 	%rd38, %r27, 4;
	add.s64 	%rd39, %rd32, %rd38;
	ld.global.f32 	%f69, [%rd39];
	fma.rn.f32 	%f70, %f68, %f69, %f67;
	ld.global.f32 	%f71, [%rd37+8];
	add.s64 	%rd40, %rd39, %rd38;
	ld.global.f32 	%f72, [%rd40];
	fma.rn.f32 	%f73, %f71, %f72, %f70;
	ld.global.f32 	%f74, [%rd37+12];
	add.s64 	%rd41, %rd40, %rd38;
	ld.global.f32 	%f75, [%rd41];
	fma.rn.f32 	%f76, %f74, %f75, %f73;
	ld.global.f32 	%f77, [%rd37+16];
	add.s64 	%rd42, %rd41, %rd38;
	ld.global.f32 	%f78, [%rd42];
	fma.rn.f32 	%f79, %f77, %f78, %f76;
	ld.global.f32 	%f80, [%rd37+20];
	add.s64 	%rd43, %rd42, %rd38;
	ld.global.f32 	%f81, [%rd43];
	fma.rn.f32 	%f82, %f80, %f81, %f79;
	ld.global.f32 	%f83, [%rd37+24];
	add.s64 	%rd44, %rd43, %rd38;
	ld.global.f32 	%f84, [%rd44];
	fma.rn.f32 	%f85, %f83, %f84, %f82;
	ld.global.f32 	%f86, [%rd37+28];
	add.s64 	%rd45, %rd44, %rd38;
	ld.global.f32 	%f87, [%rd45];
	fma.rn.f32 	%f110, %f86, %f87, %f85;
	add.s32 	%r47, %r47, 8;
$L__BB0_7:
	setp.eq.s32 	%p6, %r15, 0;
	@%p6 bra 	$L__BB0_13;
	and.b32  	%r18, %r27, 3;
	setp.lt.u32 	%p7, %r15, 4;
	@%p7 bra 	$L__BB0_10;
	add.s32 	%r39, %r47, %r3;
	mul.wide.u32 	%rd46, %r39, 4;
	add.s64 	%rd47, %rd2, %rd46;
	ld.global.f32 	%f89, [%rd47];
	mad.lo.s32 	%r40, %r47, %r27, %r2;
	mul.wide.s32 	%rd48, %r40, 4;
	add.s64 	%rd49, %rd1, %rd48;
	ld.global.f32 	%f90, [%rd49];
	fma.rn.f32 	%f91, %f89, %f90, %f110;
	cvt.u64.u32 	%rd50, %r3;
	cvt.u64.u32 	%rd51, %r47;
	add.s64 	%rd52, %rd51, %rd50;
	shl.b64 	%rd53, %rd52, 2;
	add.s64 	%rd54, %rd2, %rd53;
	ld.global.f32 	%f92, [%rd54+4];
	mul.wide.s32 	%rd55, %r27, 4;
	add.s64 	%rd56, %rd49, %rd55;
	ld.global.f32 	%f93, [%rd56];
	fma.rn.f32 	%f94, %f92, %f93, %f91;
	ld.global.f32 	%f95, [%rd54+8];
	add.s64 	%rd57, %rd56, %rd55;
	ld.global.f32 	%f96, [%rd57];
	fma.rn.f32 	%f97, %f95, %f96, %f94;
	ld.global.f32 	%f98, [%rd54+12];
	add.s64 	%rd58, %rd57, %rd55;
	ld.global.f32 	%f99, [%rd58];
	fma.rn.f32 	%f110, %f98, %f99, %f97;
	add.s32 	%r47, %r47, 4;
$L__BB0_10:
	setp.eq.s32 	%p8, %r18, 0;
	@%p8 bra 	$L__BB0_13;
	mad.lo.s32 	%r50, %r47, %r27, %r2;
	add.s32 	%r41, %r47, %r3;
	mul.wide.u32 	%rd59, %r41, 4;
	add.s64 	%rd65, %rd2, %rd59;
	neg.s32 	%r49, %r18;
$L__BB0_12:
	.pragma "nounroll";
	mul.wide.s32 	%rd60, %r50, 4;
	add.s64 	%rd61, %rd1, %rd60;
	ld.global.f32 	%f100, [%rd65];
	ld.global.f32 	%f101, [%rd61];
	fma.rn.f32 	%f110, %f100, %f101, %f110;
	add.s32 	%r50, %r50, %r27;
	add.s64 	%rd65, %rd65, 4;
	add.s32 	%r49, %r49, 1;
	setp.ne.s32 	%p9, %r49, 0;
	@%p9 bra 	$L__BB0_12;
$L__BB0_13:
	add.s32 	%r42, %r3, %r2;
	cvta.to.global.u64 	%rd62, %rd6;
	mul.wide.s32 	%rd63, %r42, 4;
	add.s64 	%rd64, %rd62, %rd63;
	st.global.f32 	[%rd64], %f110;
$L__BB0_14:
	ret;

}


// ===== COMPILED SASS (sm_100) =====

	.target	sm_100

	.elftype	@"ET_EXEC"


//--------------------- .note.nv.tkinfo           --------------------------
	.section	.note.nv.tkinfo,"",@"SHT_NOTE"
	.sectionflags	@"SHF_NOTE_NV_TKINFO"
	.tkinfo
        /*0018*/ 	.word	0x00000002
        /*0030*/ 	.string	""
        /*0030*/ 	.string	"ptxas"
        /*0030*/ 	.string	"Cuda compilation tools, release 13.0, V13.0.88"
        /*0030*/ 	.string	"Build cuda_13.0.r13.0/compiler.36424714_0"
        /*0030*/ 	.string	"-arch sm_100 -m 64 "



//--------------------- .note.nv.cuinfo           --------------------------
	.section	.note.nv.cuinfo,"",@"SHT_NOTE"
	.sectionflags	@"SHF_NOTE_NV_CUINFO"
        /*0018*/ 	.short	0x0002
        /*001a*/ 	.short	0x0064
        /*001c*/ 	.short	0x0082
	.zero		2


//--------------------- .nv.info                  --------------------------
	.section	.nv.info,"",@"SHT_CUDA_INFO"
	.align	4


	//----- nvinfo : EIATTR_REGCOUNT
	.align		4
        /*0000*/ 	.byte	0x04, 0x2f
        /*0002*/ 	.short	(.L_1 - .L_0)
	.align		4
.L_0:
        /*0004*/ 	.word	index@(_Z17matrixMultiplyFMAPfS_S_i)
        /*0008*/ 	.word	0x00000020


	//----- nvinfo : EIATTR_FRAME_SIZE
	.align		4
.L_1:
        /*000c*/ 	.byte	0x04, 0x11
        /*000e*/ 	.short	(.L_3 - .L_2)
	.align		4
.L_2:
        /*0010*/ 	.word	index@(_Z17matrixMultiplyFMAPfS_S_i)
        /*0014*/ 	.word	0x00000000


	//----- nvinfo : EIATTR_MIN_STACK_SIZE
	.align		4
.L_3:
        /*0018*/ 	.byte	0x04, 0x12
        /*001a*/ 	.short	(.L_5 - .L_4)
	.align		4
.L_4:
        /*001c*/ 	.word	index@(_Z17matrixMultiplyFMAPfS_S_i)
        /*0020*/ 	.word	0x00000000
.L_5:


//--------------------- .nv.compat                --------------------------
	.section	.nv.compat,"",@"SHT_CUDA_COMPAT_INFO"
	.align	4
        /*0000*/ 	.byte	0x02, 0x09, 0x00, 0x00, 0x02, 0x02, 0x01, 0x00, 0x02, 0x05, 0x05, 0x00, 0x03, 0x07, 0x01, 0x01
        /*0010*/ 	.byte	0x02, 0x03, 0x00, 0x00, 0x02, 0x06, 0x01, 0x00, 0x04, 0x0b, 0x08, 0x00, 0x09, 0x00, 0x00, 0x00
        /*0020*/ 	.byte	0x00, 0x00, 0x00, 0x00


//--------------------- .nv.info._Z17matrixMultiplyFMAPfS_S_i --------------------------
	.section	.nv.info._Z17matrixMultiplyFMAPfS_S_i,"",@"SHT_CUDA_INFO"
	.sectionflags	@""
	.align	4


	//----- nvinfo : EIATTR_CUDA_API_VERSION
	.align		4
        /*0000*/ 	.byte	0x04, 0x37
        /*0002*/ 	.short	(.L_7 - .L_6)
.L_6:
        /*0004*/ 	.word	0x00000082


	//----- nvinfo : EIATTR_KPARAM_INFO
	.align		4
.L_7:
        /*0008*/ 	.byte	0x04, 0x17
        /*000a*/ 	.short	(.L_9 - .L_8)
.L_8:
        /*000c*/ 	.word	0x00000000
        /*0010*/ 	.short	0x0003
        /*0012*/ 	.short	0x0018
        /*0014*/ 	.byte	0x00, 0xf0, 0x11, 0x00


	//----- nvinfo : EIATTR_KPARAM_INFO
	.align		4
.L_9:
        /*0018*/ 	.byte	0x04, 0x17
        /*001a*/ 	.short	(.L_11 - .L_10)
.L_10:
        /*001c*/ 	.word	0x00000000
        /*0020*/ 	.short	0x0002
        /*0022*/ 	.short	0x0010
        /*0024*/ 	.byte	0x00, 0xf5, 0x21, 0x00


	//----- nvinfo : EIATTR_KPARAM_INFO
	.align		4
.L_11:
        /*0028*/ 	.byte	0x04, 0x17
        /*002a*/ 	.short	(.L_13 - .L_12)
.L_12:
        /*002c*/ 	.word	0x00000000
        /*0030*/ 	.short	0x0001
        /*0032*/ 	.short	0x0008
        /*0034*/ 	.byte	0x00, 0xf5, 0x21, 0x00


	//----- nvinfo : EIATTR_KPARAM_INFO
	.align		4
.L_13:
        /*0038*/ 	.byte	0x04, 0x17
        /*003a*/ 	.short	(.L_15 - .L_14)
.L_14:
        /*003c*/ 	.word	0x00000000
        /*0040*/ 	.short	0x0000
        /*0042*/ 	.short	0x0000
        /*0044*/ 	.byte	0x00, 0xf5, 0x21, 0x00


	//----- nvinfo : EIATTR_SPARSE_MMA_MASK
	.align		4
.L_15:
        /*0048*/ 	.byte	0x03, 0x50
        /*004a*/ 	.short	0x0000


	//----- nvinfo : EIATTR_MAXREG_COUNT
	.align		4
        /*004c*/ 	.byte	0x03, 0x1b
        /*004e*/ 	.short	0x00ff


	//----- nvinfo : EIATTR_MERCURY_ISA_VERSION
	.align		4
        /*0050*/ 	.byte	0x03, 0x5f
        /*0052*/ 	.short	0x0101


	//----- nvinfo : EIATTR_VRC_CTA_INIT_COUNT
	.align		4
        /*0054*/ 	.byte	0x02, 0x4a
	.zero		1
	.zero		1


	//----- nvinfo : EIATTR_EXIT_INSTR_OFFSETS
	.align		4
        /*0058*/ 	.byte	0x04, 0x1c
        /*005a*/ 	.short	(.L_17 - .L_16)


	//   ....[0]....
.L_16:
        /*005c*/ 	.word	0x000000c0


	//   ....[1]....
        /*0060*/ 	.word	0x00000ca0


	//----- nvinfo : EIATTR_CBANK_PARAM_SIZE
	.align		4
.L_17:
        /*0064*/ 	.byte	0x03, 0x19
        /*0066*/ 	.short	0x001c


	//----- nvinfo : EIATTR_PARAM_CBANK
	.align		4
        /*0068*/ 	.byte	0x04, 0x0a
        /*006a*/ 	.short	(.L_19 - .L_18)
	.align		4
.L_18:
        /*006c*/ 	.word	index@(.nv.constant0._Z17matrixMultiplyFMAPfS_S_i)
        /*0070*/ 	.short	0x0380
        /*0072*/ 	.short	0x001c


	//----- nvinfo : EIATTR_SW_WAR
	.align		4
.L_19:
        /*0074*/ 	.byte	0x04, 0x36
        /*0076*/ 	.short	(.L_21 - .L_20)
.L_20:
        /*0078*/ 	.word	0x00000008
.L_21:


//--------------------- .nv.callgraph             --------------------------
	.section	.nv.callgraph,"",@"SHT_CUDA_CALLGRAPH"
	.align	4
	.sectionentsize	8
	.align		4
        /*0000*/ 	.word	0x00000000
	.align		4
        /*0004*/ 	.word	0xffffffff
	.align		4
        /*0008*/ 	.word	0x00000000
	.align		4
        /*000c*/ 	.word	0xfffffffe
	.align		4
        /*0010*/ 	.word	0x00000000
	.align		4
        /*0014*/ 	.word	0xfffffffd
	.align		4
        /*0018*/ 	.word	0x00000000
	.align		4
        /*001c*/ 	.word	0xfffffffc


//--------------------- .text._Z17matrixMultiplyFMAPfS_S_i --------------------------
	.section	.text._Z17matrixMultiplyFMAPfS_S_i,"ax",@progbits
	.align	128
        .global         _Z17matrixMultiplyFMAPfS_S_i
        .type           _Z17matrixMultiplyFMAPfS_S_i,@function
        .size           _Z17matrixMultiplyFMAPfS_S_i,(.L_x_7 - _Z17matrixMultiplyFMAPfS_S_i)
        .other          _Z17matrixMultiplyFMAPfS_S_i,@"STO_CUDA_ENTRY STV_DEFAULT"
_Z17matrixMultiplyFMAPfS_S_i:
.text._Z17matrixMultiplyFMAPfS_S_i:
[----:B------:R-:W-:Y:S01]  /*0000*/  LDC R1, c[0x0][0x37c] ;  /* 0x0000df00ff017b82 */ /* 0x000fe20000000800 */
[----:B------:R-:W0:Y:S07]  /*0010*/  S2R R3, SR_TID.Y ;  /* 0x0000000000037919 */ /* 0x000e2e0000002200 */
[----:B------:R-:W0:Y:S01]  /*0020*/  S2UR UR4, SR_CTAID.Y ;  /* 0x00000000000479c3 */ /* 0x000e220000002600 */
[----:B------:R-:W1:Y:S07]  /*0030*/  S2R R5, SR_TID.X ;  /* 0x0000000000057919 */ /* 0x000e6e0000002100 */
[----:B------:R-:W0:Y:S08]  /*0040*/  LDC R4, c[0x0][0x364] ;  /* 0x0000d900ff047b82 */ /* 0x000e300000000800 */
[----:B------:R-:W1:Y:S08]  /*0050*/  S2UR UR5, SR_CTAID.X ;  /* 0x00000000000579c3 */ /* 0x000e700000002500 */
[----:B------:R-:W1:Y:S08]  /*0060*/  LDC R2, c[0x0][0x360] ;  /* 0x0000d800ff027b82 */ /* 0x000e700000000800 */
[----:B------:R-:W2:Y:S01]  /*0070*/  LDC R0, c[0x0][0x398] ;  /* 0x0000e600ff007b82 */ /* 0x000ea20000000800 */
[----:B0-----:R-:W-:-:S02]  /*0080*/  IMAD R4, R4, UR4, R3 ;  /* 0x0000000404047c24 */ /* 0x001fc4000f8e0203 */
[----:B-1----:R-:W-:-:S05]  /*0090*/  IMAD R3, R2, UR5, R5 ;  /* 0x0000000502037c24 */ /* 0x002fca000f8e0205 */
[----:B------:R-:W-:-:S04]  /*00a0*/  VIMNMX R5, PT, PT, R4, R3, !PT ;  /* 0x0000000304057248 */ /* 0x000fc80007fe0100 */
[----:B--2---:R-:W-:-:S13]  /*00b0*/  ISETP.GE.AND P0, PT, R5, R0, PT ;  /* 0x000000000500720c */ /* 0x004fda0003f06270 */
[----:B------:R-:W-:Y:S05]  /*00c0*/  @P0 EXIT ;  /* 0x000000000000094d */ /* 0x000fea0003800000 */
[C---:B------:R-:W-:Y:S01]  /*00d0*/  IADD3 R5, PT, PT, R0.reuse, -0x1, RZ ;  /* 0xffffffff00057810 */ /* 0x040fe20007ffe0ff */
[----:B------:R-:W0:Y:S01]  /*00e0*/  LDCU.64 UR4, c[0x0][0x358] ;  /* 0x00006b00ff0477ac */ /* 0x000e220008000a00 */
[----:B------:R-:W-:Y:S01]  /*00f0*/  LOP3.LUT R2, R0, 0xf, RZ, 0xc0, !PT ;  /* 0x0000000f00027812 */ /* 0x000fe200078ec0ff */
[----:B------:R-:W-:Y:S01]  /*0100*/  HFMA2 R24, -RZ, RZ, 0, 0 ;  /* 0x00000000ff187431 */ /* 0x000fe200000001ff */
[----:B------:R-:W-:Y:S01]  /*0110*/  ISETP.GE.U32.AND P1, PT, R5, 0xf, PT ;  /* 0x0000000f0500780c */ /* 0x000fe20003f26070 */
[----:B------:R-:W-:Y:S01]  /*0120*/  IMAD R4, R4, R0, RZ ;  /* 0x0000000004047224 */ /* 0x000fe200078e02ff */
[----:B------:R-:W-:Y:S02]  /*0130*/  ISETP.NE.AND P0, PT, R2, RZ, PT ;  /* 0x000000ff0200720c */ /* 0x000fe40003f05270 */
[----:B------:R-:W-:-:S09]  /*0140*/  MOV R7, RZ ;  /* 0x000000ff00077202 */ /* 0x000fd20000000f00 */
[----:B------:R-:W-:Y:S05]  /*0150*/  @!P1 BRA `(.L_x_0) ;  /* 0x0000000400349947 */ /* 0x000fea0003800000 */
[----:B------:R-:W-:Y:S02]  /*0160*/  LOP3.LUT R7, R0, 0x7ffffff0, RZ, 0xc0, !PT ;  /* 0x7ffffff000077812 */ /* 0x000fe400078ec0ff */
[----:B------:R-:W-:Y:S02]  /*0170*/  MOV R24, RZ ;  /* 0x000000ff00187202 */ /* 0x000fe40000000f00 */
[----:B------:R-:W-:Y:S02]  /*0180*/  MOV R6, R4 ;  /* 0x0000000400067202 */ /* 0x000fe40000000f00 */
[----:B------:R-:W-:Y:S02]  /*0190*/  MOV R5, R3 ;  /* 0x0000000300057202 */ /* 0x000fe40000000f00 */
[----:B------:R-:W-:-:S07]  /*01a0*/  IADD3 R8, PT, PT, -R7, RZ, RZ ;  /* 0x000000ff07087210 */ /* 0x000fce0007ffe1ff */
.L_x_1:
[----:B------:R-:W1:Y:S08]  /*01b0*/  LDC.64 R12, c[0x0][0x380] ;  /* 0x0000e000ff0c7b82 */ /* 0x000e700000000a00 */
[----:B------:R-:W2:Y:S01]  /*01c0*/  LDC.64 R22, c[0x0][0x388] ;  /* 0x0000e200ff167b82 */ /* 0x000ea20000000a00 */
[----:B-1----:R-:W-:-:S05]  /*01d0*/  IMAD.WIDE.U32 R12, R6, 0x4, R12 ;  /* 0x00000004060c7825 */ /* 0x002fca00078e000c */
[----:B0-----:R-:W3:Y:S01]  /*01e0*/  LDG.E R25, desc[UR4][R12.64] ;  /* 0x000000040c197981 */ /* 0x001ee2000c1e1900 */
[----:B--2---:R-:W-:-:S03]  /*01f0*/  IMAD.WIDE R22, R5, 0x4, R22 ;  /* 0x0000000405167825 */ /* 0x004fc600078e0216 */
[----:B------:R-:W2:Y:S04]  /*0200*/  LDG.E R15, desc[UR4][R12.64+0x4] ;  /* 0x000004040c0f7981 */ /* 0x000ea8000c1e1900 */
[----:B------:R0:W3:Y:S01]  /*0210*/  LDG.E R11, desc[UR4][R22.64] ;  /* 0x00000004160b7981 */ /* 0x0000e2000c1e1900 */
[----:B------:R-:W-:-:S03]  /*0220*/  IMAD.WIDE R20, R0, 0x4, R22 ;  /* 0x0000000400147825 */ /* 0x000fc600078e0216 */
[----:B------:R-:W4:Y:S04]  /*0230*/  LDG.E R19, desc[UR4][R12.64+0xc] ;  /* 0x00000c040c137981 */ /* 0x000f28000c1e1900 */
[----:B------:R-:W2:Y:S01]  /*0240*/  LDG.E R14, desc[UR4][R20.64] ;  /* 0x00000004140e7981 */ /* 0x000ea2000c1e1900 */
[----:B------:R-:W-:-:S03]  /*0250*/  IMAD.WIDE R16, R0, 0x4, R20 ;  /* 0x0000000400107825 */ /* 0x000fc600078e0214 */
[----:B------:R-:W5:Y:S01]  /*0260*/  LDG.E R9, desc[UR4][R12.64+0x14] ;  /* 0x000014040c097981 */ /* 0x000f62000c1e1900 */
[----:B------:R-:W-:-:S03]  /*0270*/  IMAD.WIDE R26, R0, 0x4, R16 ;  /* 0x00000004001a7825 */ /* 0x000fc600078e0210 */
[----:B------:R-:W4:Y:S04]  /*0280*/  LDG.E R17, desc[UR4][R16.64] ;  /* 0x0000000410117981 */ /* 0x000f28000c1e1900 */
[----:B------:R-:W5:Y:S04]  /*0290*/  LDG.E R18, desc[UR4][R26.64] ;  /* 0x000000041a127981 */ /* 0x000f68000c1e1900 */
[----:B------:R-:W5:Y:S04]  /*02a0*/  LDG.E R21, desc[UR4][R12.64+0x10] ;  /* 0x000010040c157981 */ /* 0x000f68000c1e1900 */
[----:B------:R-:W4:Y:S01]  /*02b0*/  LDG.E R16, desc[UR4][R12.64+0x8] ;  /* 0x000008040c107981 */ /* 0x000f22000c1e1900 */
[----:B------:R-:W-:-:S03]  /*02c0*/  IMAD.WIDE R28, R0, 0x4, R26 ;  /* 0x00000004001c7825 */ /* 0x000fc600078e021a */
[----:B------:R-:W5:Y:S01]  /*02d0*/  LDG.E R26, desc[UR4][R12.64+0x18] ;  /* 0x000018040c1a7981 */ /* 0x000f62000c1e1900 */
[----:B0-----:R-:W-:-:S03]  /*02e0*/  IMAD.WIDE R22, R0, 0x4, R28 ;  /* 0x0000000400167825 */ /* 0x001fc600078e021c */
[----:B------:R-:W5:Y:S04]  /*02f0*/  LDG.E R10, desc[UR4][R28.64] ;  /* 0x000000041c0a7981 */ /* 0x000f68000c1e1900 */
[----:B------:R0:W5:Y:S04]  /*0300*/  LDG.E R20, desc[UR4][R22.64] ;  /* 0x0000000416147981 */ /* 0x000168000c1e1900 */
[----:B------:R-:W5:Y:S01]  /*0310*/  LDG.E R27, desc[UR4][R12.64+0x1c] ;  /* 0x00001c040c1b7981 */ /* 0x000f62000c1e1900 */
[----:B0-----:R-:W-:-:S04]  /*0320*/  IMAD.WIDE R22, R0, 0x4, R22 ;  /* 0x0000000400167825 */ /* 0x001fc800078e0216 */
[----:B---3--:R-:W-:Y:S01]  /*0330*/  FFMA R28, R25, R11, R24 ;  /* 0x0000000b191c7223 */ /* 0x008fe20000000018 */
[C---:B------:R-:W-:Y:S01]  /*0340*/  IMAD.WIDE R24, R0.reuse, 0x4, R22 ;  /* 0x0000000400187825 */ /* 0x040fe200078e0216 */
[----:B------:R0:W3:Y:S03]  /*0350*/  LDG.E R11, desc[UR4][R22.64] ;  /* 0x00000004160b7981 */ /* 0x0000e6000c1e1900 */
[----:B--2---:R-:W-:Y:S02]  /*0360*/  FFMA R29, R15, R14, R28 ;  /* 0x0000000e0f1d7223 */ /* 0x004fe4000000001c */
[----:B------:R-:W2:Y:S01]  /*0370*/  LDG.E R28, desc[UR4][R24.64] ;  /* 0x00000004181c7981 */ /* 0x000ea2000c1e1900 */
[----:B------:R-:W-:-:S04]  /*0380*/  IMAD.WIDE R14, R0, 0x4, R24 ;  /* 0x00000004000e7825 */ /* 0x000fc800078e0218 */
[----:B----4-:R-:W-:Y:S01]  /*0390*/  FFMA R29, R16, R17, R29 ;  /* 0x00000011101d7223 */ /* 0x010fe2000000001d */
[C---:B------:R-:W-:Y:S02]  /*03a0*/  IMAD.WIDE R16, R0.reuse, 0x4, R14 ;  /* 0x0000000400107825 */ /* 0x040fe400078e020e */
[----:B------:R-:W4:Y:S02]  /*03b0*/  LDG.E R14, desc[UR4][R14.64] ;  /* 0x000000040e0e7981 */ /* 0x000f24000c1e1900 */
[----:B-----5:R-:W-:Y:S01]  /*03c0*/  FFMA R29, R19, R18, R29 ;  /* 0x00000012131d7223 */ /* 0x020fe2000000001d */
[----:B------:R-:W-:-:S04]  /*03d0*/  IMAD.WIDE R18, R0, 0x4, R16 ;  /* 0x0000000400127825 */ /* 0x000fc800078e0210 */
[----:B------:R-:W-:Y:S01]  /*03e0*/  FFMA R10, R21, R10, R29 ;  /* 0x0000000a150a7223 */ /* 0x000fe2000000001d */
[----:B------:R-:W5:Y:S01]  /*03f0*/  LDG.E R16, desc[UR4][R16.64] ;  /* 0x0000000410107981 */ /* 0x000f62000c1e1900 */
[----:B0-----:R-:W-:-:S03]  /*0400*/  IMAD.WIDE R22, R0, 0x4, R18 ;  /* 0x0000000400167825 */ /* 0x001fc600078e0212 */
[----:B------:R-:W4:Y:S01]  /*0410*/  LDG.E R29, desc[UR4][R12.64+0x20] ;  /* 0x000020040c1d7981 */ /* 0x000f22000c1e1900 */
[----:B------:R-:W-:-:S03]  /*0420*/  FFMA R10, R9, R20, R10 ;  /* 0x00000014090a7223 */ /* 0x000fc6000000000a */
[----:B------:R-:W5:Y:S01]  /*0430*/  LDG.E R9, desc[UR4][R12.64+0x24] ;  /* 0x000024040c097981 */ /* 0x000f62000c1e1900 */
[----:B------:R-:W-:-:S03]  /*0440*/  IMAD.WIDE R20, R0, 0x4, R22 ;  /* 0x0000000400147825 */ /* 0x000fc600078e0216 */
[----:B------:R3:W5:Y:S04]  /*0450*/  LDG.E R24, desc[UR4][R18.64] ;  /* 0x0000000412187981 */ /* 0x000768000c1e1900 */
[----:B------:R-:W5:Y:S04]  /*0460*/  LDG.E R15, desc[UR4][R12.64+0x28] ;  /* 0x000028040c0f7981 */ /* 0x000f68000c1e1900 */
[----:B------:R0:W5:Y:S04]  /*0470*/  LDG.E R25, desc[UR4][R22.64] ;  /* 0x0000000416197981 */ /* 0x000168000c1e1900 */
[----:B------:R-:W5:Y:S01]  /*0480*/  LDG.E R17, desc[UR4][R12.64+0x30] ;  /* 0x000030040c117981 */ /* 0x000f62000c1e1900 */
[----:B---3--:R-:W-:Y:S01]  /*0490*/  FFMA R18, R26, R11, R10 ;  /* 0x0000000b1a127223 */ /* 0x008fe2000000000a */
[----:B------:R-:W-:-:S02]  /*04a0*/  IMAD.WIDE R10, R0, 0x4, R20 ;  /* 0x00000004000a7825 */ /* 0x000fc400078e0214 */
[----:B------:R-:W3:Y:S04]  /*04b0*/  LDG.E R26, desc[UR4][R12.64+0x2c] ;  /* 0x00002c040c1a7981 */ /* 0x000ee8000c1e1900 */
[----:B------:R-:W3:Y:S01]  /*04c0*/  LDG.E R20, desc[UR4][R20.64] ;  /* 0x0000000414147981 */ /* 0x000ee2000c1e1900 */
[----:B--2---:R-:W-:Y:S01]  /*04d0*/  FFMA R28, R27, R28, R18 ;  /* 0x0000001c1b1c7223 */ /* 0x004fe20000000012 */
[C---:B------:R-:W-:Y:S02]  /*04e0*/  IMAD.WIDE R18, R0.reuse, 0x4, R10 ;  /* 0x0000000400127825 */ /* 0x040fe400078e020a */
[----:B------:R-:W2:Y:S02]  /*04f0*/  LDG.E R11, desc[UR4][R10.64] ;  /* 0x000000040a0b7981 */ /* 0x000ea4000c1e1900 */
[----:B0-----:R-:W-:-:S02]  /*0500*/  IMAD.WIDE R22, R0, 0x4, R18 ;  /* 0x0000000400167825 */ /* 0x001fc400078e0212 */
[----:B------:R-:W2:Y:S04]  /*0510*/  LDG.E R27, desc[UR4][R18.64] ;  /* 0x00000004121b7981 */ /* 0x000ea8000c1e1900 */
[----:B------:R-:W2:Y:S04]  /*0520*/  LDG.E R10, desc[UR4][R12.64+0x34] ;  /* 0x000034040c0a7981 */ /* 0x000ea8000c1e1900 */
[----:B------:R-:W2:Y:S04]  /*0530*/  LDG.E R22, desc[UR4][R22.64] ;  /* 0x0000000416167981 */ /* 0x000ea8000c1e1900 */
[----:B------:R-:W2:Y:S04]  /*0540*/  LDG.E R18, desc[UR4][R12.64+0x38] ;  /* 0x000038040c127981 */ /* 0x000ea8000c1e1900 */
[----:B------:R-:W2:Y:S01]  /*0550*/  LDG.E R19, desc[UR4][R12.64+0x3c] ;  /* 0x00003c040c137981 */ /* 0x000ea2000c1e1900 */
[----:B----4-:R-:W-:-:S04]  /*0560*/  FFMA R14, R29, R14, R28 ;  /* 0x0000000e1d0e7223 */ /* 0x010fc8000000001c */
[----:B-----5:R-:W-:Y:S01]  /*0570*/  FFMA R14, R9, R16, R14 ;  /* 0x00000010090e7223 */ /* 0x020fe2000000000e */
[----:B------:R-:W-:-:S03]  /*0580*/  IADD3 R8, PT, PT, R8, 0x10, RZ ;  /* 0x0000001008087810 */ /* 0x000fc60007ffe0ff */
[----:B------:R-:W-:Y:S01]  /*0590*/  FFMA R15, R15, R24, R14 ;  /* 0x000000180f0f7223 */ /* 0x000fe2000000000e */
[----:B------:R-:W-:Y:S02]  /*05a0*/  ISETP.NE.AND P1, PT, R8, RZ, PT ;  /* 0x000000ff0800720c */ /* 0x000fe40003f25270 */
[----:B------:R-:W-:Y:S02]  /*05b0*/  IADD3 R6, PT, PT, R6, 0x10, RZ ;  /* 0x0000001006067810 */ /* 0x000fe40007ffe0ff */
[----:B------:R-:W-:Y:S01]  /*05c0*/  LEA R5, R0, R5, 0x4 ;  /* 0x0000000500057211 */ /* 0x000fe200078e20ff */
[----:B---3--:R-:W-:-:S04]  /*05d0*/  FFMA R26, R26, R25, R15 ;  /* 0x000000191a1a7223 */ /* 0x008fc8000000000f */
[----:B------:R-:W-:-:S04]  /*05e0*/  FFMA R17, R17, R20, R26 ;  /* 0x0000001411117223 */ /* 0x000fc8000000001a */
[----:B--2---:R-:W-:-:S04]  /*05f0*/  FFMA R11, R10, R11, R17 ;  /* 0x0000000b0a0b7223 */ /* 0x004fc80000000011 */
[----:B------:R-:W-:-:S04]  /*0600*/  FFMA R18, R18, R27, R11 ;  /* 0x0000001b12127223 */ /* 0x000fc8000000000b */
[----:B------:R-:W-:Y:S01]  /*0610*/  FFMA R24, R19, R22, R18 ;  /* 0x0000001613187223 */ /* 0x000fe20000000012 */
[----:B------:R-:W-:Y:S06]  /*0620*/  @P1 BRA `(.L_x_1) ;  /* 0xfffffff800e01947 */ /* 0x000fec000383ffff */
.L_x_0:
[----:B------:R-:W-:Y:S05]  /*0630*/  @!P0 BRA `(.L_x_2) ;  /* 0x0000000400888947 */ /* 0x000fea0003800000 */
[----:B------:R-:W-:Y:S02]  /*0640*/  ISETP.GE.U32.AND P1, PT, R2, 0x8, PT ;  /* 0x000000080200780c */ /* 0x000fe40003f26070 */
[----:B------:R-:W-:-:S04]  /*0650*/  LOP3.LUT R25, R0, 0x7, RZ, 0xc0, !PT ;  /* 0x0000000700197812 */ /* 0x000fc800078ec0ff */
[----:B------:R-:W-:-:S07]  /*0660*/  ISETP.NE.AND P0, PT, R25, RZ, PT ;  /* 0x000000ff1900720c */ /* 0x000fce0003f05270 */
[----:B------:R-:W-:Y:S06]  /*0670*/  @!P1 BRA `(.L_x_3) ;  /* 0x0000000000ac9947 */ /* 0x000fec0003800000 */
[----:B------:R-:W1:Y:S01]  /*0680*/  LDC.64 R16, c[0x0][0x388] ;  /* 0x0000e200ff107b82 */ /* 0x000e620000000a00 */
[----:B------:R-:W-:Y:S01]  /*0690*/  IMAD R5, R7, R0, R3 ;  /* 0x0000000007057224 */ /* 0x000fe200078e0203 */
[----:B------:R-:W2:Y:S01]  /*06a0*/  LDCU.64 UR6, c[0x0][0x380] ;  /* 0x00007000ff0677ac */ /* 0x000ea20008000a00 */
[----:B------:R-:W-:-:S05]  /*06b0*/  IADD3 R2, P1, PT, R4, R7, RZ ;  /* 0x0000000704027210 */ /* 0x000fca0007f3e0ff */
[----:B------:R-:W3:Y:S01]  /*06c0*/  LDC.64 R28, c[0x0][0x380] ;  /* 0x0000e000ff1c7b82 */ /* 0x000ee20000000a00 */
[----:B-1----:R-:W-:Y:S01]  /*06d0*/  IMAD.WIDE R16, R5, 0x4, R16 ;  /* 0x0000000405107825 */ /* 0x002fe200078e0210 */
[----:B------:R-:W-:-:S03]  /*06e0*/  IADD3 R5, PT, PT, R4, R7, RZ ;  /* 0x0000000704057210 */ /* 0x000fc60007ffe0ff */
[----:B------:R-:W-:-:S04]  /*06f0*/  IMAD.WIDE R26, R0, 0x4, R16 ;  /* 0x00000004001a7825 */ /* 0x000fc800078e0210 */
[----:B---3--:R-:W-:Y:S01]  /*0700*/  IMAD.WIDE.U32 R28, R5, 0x4, R28 ;  /* 0x00000004051c7825 */ /* 0x008fe200078e001c */
[----:B------:R-:W-:Y:S01]  /*0710*/  IADD3.X R5, PT, PT, RZ, RZ, RZ, P1, !PT ;  /* 0x000000ffff057210 */ /* 0x000fe20000ffe4ff */
[----:B0-----:R-:W3:Y:S01]  /*0720*/  LDG.E R6, desc[UR4][R26.64] ;  /* 0x000000041a067981 */ /* 0x001ee2000c1e1900 */
[----:B--2---:R-:W-:Y:S01]  /*0730*/  LEA R8, P1, R2, UR6, 0x2 ;  /* 0x0000000602087c11 */ /* 0x004fe2000f8210ff */
[----:B------:R-:W-:-:S03]  /*0740*/  IMAD.WIDE R18, R0, 0x4, R26 ;  /* 0x0000000400127825 */ /* 0x000fc600078e021a */
[----:B------:R-:W-:Y:S02]  /*0750*/  LEA.HI.X R9, R2, UR7, R5, 0x2, P1 ;  /* 0x0000000702097c11 */ /* 0x000fe400088f1405 */
[----:B------:R-:W2:Y:S01]  /*0760*/  LDG.E R5, desc[UR4][R28.64] ;  /* 0x000000041c057981 */ /* 0x000ea2000c1e1900 */
[----:B------:R-:W-:-:S03]  /*0770*/  IMAD.WIDE R12, R0, 0x4, R18 ;  /* 0x00000004000c7825 */ /* 0x000fc600078e0212 */
[----:B------:R0:W2:Y:S01]  /*0780*/  LDG.E R2, desc[UR4][R16.64] ;  /* 0x0000000410027981 */ /* 0x0000a2000c1e1900 */
[----:B------:R-:W-:-:S03]  /*0790*/  IMAD.WIDE R10, R0, 0x4, R12 ;  /* 0x00000004000a7825 */ /* 0x000fc600078e020c */
[----:B------:R-:W3:Y:S04]  /*07a0*/  LDG.E R21, desc[UR4][R8.64+0x4] ;  /* 0x0000040408157981 */ /* 0x000ee8000c1e1900 */
[----:B------:R1:W4:Y:S01]  /*07b0*/  LDG.E R23, desc[UR4][R18.64] ;  /* 0x0000000412177981 */ /* 0x000322000c1e1900 */
[----:B------:R-:W-:-:S03]  /*07c0*/  IMAD.WIDE R14, R0, 0x4, R10 ;  /* 0x00000004000e7825 */ /* 0x000fc600078e020a */
[----:B------:R-:W4:Y:S04]  /*07d0*/  LDG.E R20, desc[UR4][R8.64+0x8] ;  /* 0x0000080408147981 */ /* 0x000f28000c1e1900 */
[----:B------:R-:W5:Y:S04]  /*07e0*/  LDG.E R13, desc[UR4][R12.64] ;  /* 0x000000040c0d7981 */ /* 0x000f68000c1e1900 */
[----:B------:R-:W5:Y:S01]  /*07f0*/  LDG.E R22, desc[UR4][R8.64+0xc] ;  /* 0x00000c0408167981 */ /* 0x000f62000c1e1900 */
[----:B0-----:R-:W-:-:S03]  /*0800*/  IMAD.WIDE R16, R0, 0x4, R14 ;  /* 0x0000000400107825 */ /* 0x001fc600078e020e */
[----:B------:R-:W5:Y:S04]  /*0810*/  LDG.E R11, desc[UR4][R10.64] ;  /* 0x000000040a0b7981 */ /* 0x000f68000c1e1900 */
[----:B------:R-:W5:Y:S01]  /*0820*/  LDG.E R28, desc[UR4][R8.64+0x10] ;  /* 0x00001004081c7981 */ /* 0x000f62000c1e1900 */
[----:B-1----:R-:W-:-:S03]  /*0830*/  IMAD.WIDE R18, R0, 0x4, R16 ;  /* 0x0000000400127825 */ /* 0x002fc600078e0210 */
[----:B------:R-:W5:Y:S04]  /*0840*/  LDG.E R14, desc[UR4][R14.64] ;  /* 0x000000040e0e7981 */ /* 0x000f68000c1e1900 */
[----:B------:R-:W5:Y:S04]  /*0850*/  LDG.E R27, desc[UR4][R8.64+0x14] ;  /* 0x00001404081b7981 */ /* 0x000f68000c1e1900 */
[----:B------:R-:W5:Y:S04]  /*0860*/  LDG.E R26, desc[UR4][R16.64] ;  /* 0x00000004101a7981 */ /* 0x000f68000c1e1900 */
[----:B------:R-:W5:Y:S04]  /*0870*/  LDG.E R29, desc[UR4][R8.64+0x18] ;  /* 0x00001804081d7981 */ /* 0x000f68000c1e1900 */
[----:B------:R-:W5:Y:S04]  /*0880*/  LDG.E R12, desc[UR4][R8.64+0x1c] ;  /* 0x00001c04080c7981 */ /* 0x000f68000c1e1900 */
[----:B------:R-:W5:Y:S01]  /*0890*/  LDG.E R18, desc[UR4][R18.64] ;  /* 0x0000000412127981 */ /* 0x000f62000c1e1900 */
[----:B------:R-:W-:Y:S01]  /*08a0*/  IADD3 R7, PT, PT, R7, 0x8, RZ ;  /* 0x0000000807077810 */ /* 0x000fe20007ffe0ff */
[----:B--2---:R-:W-:-:S04]  /*08b0*/  FFMA R2, R5, R2, R24 ;  /* 0x0000000205027223 */ /* 0x004fc80000000018 */
[----:B---3--:R-:W-:-:S04]  /*08c0*/  FFMA R21, R21, R6, R2 ;  /* 0x0000000615157223 */ /* 0x008fc80000000002 */
[----:B----4-:R-:W-:-:S04]  /*08d0*/  FFMA R21, R20, R23, R21 ;  /* 0x0000001714157223 */ /* 0x010fc80000000015 */
[----:B-----5:R-:W-:-:S04]  /*08e0*/  FFMA R13, R22, R13, R21 ;  /* 0x0000000d160d7223 */ /* 0x020fc80000000015 */
[----:B------:R-:W-:-:S04]  /*08f0*/  FFMA R28, R28, R11, R13 ;  /* 0x0000000b1c1c7223 */ /* 0x000fc8000000000d */
[----:B------:R-:W-:-:S04]  /*0900*/  FFMA R14, R27, R14, R28 ;  /* 0x0000000e1b0e7223 */ /* 0x000fc8000000001c */
[----:B------:R-:W-:-:S04]  /*0910*/  FFMA R29, R29, R26, R14 ;  /* 0x0000001a1d1d7223 */ /* 0x000fc8000000000e */
[----:B------:R-:W-:-:S07]  /*0920*/  FFMA R24, R12, R18, R29 ;  /* 0x000000120c187223 */ /* 0x000fce000000001d */
.L_x_3:
[----:B------:R-:W-:Y:S05]  /*0930*/  @!P0 BRA `(.L_x_2) ;  /* 0x0000000000c88947 */ /* 0x000fea0003800000 */
[----:B------:R-:W-:Y:S02]  /*0940*/  ISETP.GE.U32.AND P1, PT, R25, 0x4, PT ;  /* 0x000000041900780c */ /* 0x000fe40003f26070 */
[----:B------:R-:W-:-:S04]  /*0950*/  LOP3.LUT R2, R0, 0x3, RZ, 0xc0, !PT ;  /* 0x0000000300027812 */ /* 0x000fc800078ec0ff */
[----:B------:R-:W-:-:S07]  /*0960*/  ISETP.NE.AND P0, PT, R2, RZ, PT ;  /* 0x000000ff0200720c */ /* 0x000fce0003f05270 */
[----:B------:R-:W-:Y:S06]  /*0970*/  @!P1 BRA `(.L_x_4) ;  /* 0x00000000006c9947 */ /* 0x000fec0003800000 */
[----:B------:R-:W1:Y:S01]  /*0980*/  LDC.64 R10, c[0x0][0x388] ;  /* 0x0000e200ff0a7b82 */ /* 0x000e620000000a00 */
[----:B------:R-:W2:Y:S01]  /*0990*/  LDCU.64 UR6, c[0x0][0x380] ;  /* 0x00007000ff0677ac */ /* 0x000ea20008000a00 */
[----:B------:R-:W-:Y:S01]  /*09a0*/  IMAD R5, R7, R0, R3 ;  /* 0x0000000007057224 */ /* 0x000fe200078e0203 */
[----:B------:R-:W-:-:S05]  /*09b0*/  IADD3 R17, PT, PT, R4, R7, RZ ;  /* 0x0000000704117210 */ /* 0x000fca0007ffe0ff */
[----:B------:R-:W3:Y:S01]  /*09c0*/  LDC.64 R8, c[0x0][0x380] ;  /* 0x0000e000ff087b82 */ /* 0x000ee20000000a00 */
[----:B-1----:R-:W-:Y:S01]  /*09d0*/  IMAD.WIDE R10, R5, 0x4, R10 ;  /* 0x00000004050a7825 */ /* 0x002fe200078e020a */
[----:B------:R-:W-:-:S04]  /*09e0*/  IADD3 R5, P1, PT, R4, R7, RZ ;  /* 0x0000000704057210 */ /* 0x000fc80007f3e0ff */
[----:B------:R-:W-:Y:S01]  /*09f0*/  IADD3.X R6, PT, PT, RZ, RZ, RZ, P1, !PT ;  /* 0x000000ffff067210 */ /* 0x000fe20000ffe4ff */
[----:B------:R-:W-:Y:S02]  /*0a00*/  IMAD.WIDE R12, R0, 0x4, R10 ;  /* 0x00000004000c7825 */ /* 0x000fe400078e020a */
[----:B0-----:R-:W4:Y:S02]  /*0a10*/  LDG.E R10, desc[UR4][R10.64] ;  /* 0x000000040a0a7981 */ /* 0x001f24000c1e1900 */
[----:B---3--:R-:W-:Y:S01]  /*0a20*/  IMAD.WIDE.U32 R16, R17, 0x4, R8 ;  /* 0x0000000411107825 */ /* 0x008fe200078e0008 */
[----:B--2---:R-:W-:-:S03]  /*0a30*/  LEA R8, P1, R5, UR6, 0x2 ;  /* 0x0000000605087c11 */ /* 0x004fc6000f8210ff */
[C---:B------:R-:W-:Y:S01]  /*0a40*/  IMAD.WIDE R18, R0.reuse, 0x4, R12 ;  /* 0x0000000400127825 */ /* 0x040fe200078e020c */
[----:B------:R-:W-:Y:S01]  /*0a50*/  LEA.HI.X R9, R5, UR7, R6, 0x2, P1 ;  /* 0x0000000705097c11 */ /* 0x000fe200088f1406 */
[----:B------:R-:W4:Y:S04]  /*0a60*/  LDG.E R17, desc[UR4][R16.64] ;  /* 0x0000000410117981 */ /* 0x000f28000c1e1900 */
[----:B------:R-:W2:Y:S01]  /*0a70*/  LDG.E R12, desc[UR4][R12.64] ;  /* 0x000000040c0c7981 */ /* 0x000ea2000c1e1900 */
[----:B------:R-:W-:-:S03]  /*0a80*/  IMAD.WIDE R14, R0, 0x4, R18 ;  /* 0x00000004000e7825 */ /* 0x000fc600078e0212 */
[----:B------:R-:W2:Y:S04]  /*0a90*/  LDG.E R5, desc[UR4][R8.64+0x4] ;  /* 0x0000040408057981 */ /* 0x000ea8000c1e1900 */
[----:B------:R-:W3:Y:S04]  /*0aa0*/  LDG.E R20, desc[UR4][R18.64] ;  /* 0x0000000412147981 */ /* 0x000ee8000c1e1900 */
[----:B------:R-:W3:Y:S04]  /*0ab0*/  LDG.E R6, desc[UR4][R8.64+0x8] ;  /* 0x0000080408067981 */ /* 0x000ee8000c1e1900 */
[----:B------:R-:W5:Y:S04]  /*0ac0*/  LDG.E R22, desc[UR4][R8.64+0xc] ;  /* 0x00000c0408167981 */ /* 0x000f68000c1e1900 */
[----:B------:R-:W5:Y:S01]  /*0ad0*/  LDG.E R14, desc[UR4][R14.64] ;  /* 0x000000040e0e7981 */ /* 0x000f62000c1e1900 */
[----:B------:R-:W-:Y:S01]  /*0ae0*/  IADD3 R7, PT, PT, R7, 0x4, RZ ;  /* 0x0000000407077810 */ /* 0x000fe20007ffe0ff */
[----:B----4-:R-:W-:-:S04]  /*0af0*/  FFMA R24, R17, R10, R24 ;  /* 0x0000000a11187223 */ /* 0x010fc80000000018 */
[----:B--2---:R-:W-:-:S04]  /*0b00*/  FFMA R5, R5, R12, R24 ;  /* 0x0000000c05057223 */ /* 0x004fc80000000018 */
[----:B---3--:R-:W-:-:S04]  /*0b10*/  FFMA R5, R6, R20, R5 ;  /* 0x0000001406057223 */ /* 0x008fc80000000005 */
[----:B-----5:R-:W-:-:S07]  /*0b20*/  FFMA R24, R22, R14, R5 ;  /* 0x0000000e16187223 */ /* 0x020fce0000000005 */
.L_x_4:
[----:B------:R-:W-:Y:S05]  /*0b30*/  @!P0 BRA `(.L_x_2) ;  /* 0x0000000000488947 */ /* 0x000fea0003800000 */
[----:B------:R-:W1:Y:S01]  /*0b40*/  LDC.64 R10, c[0x0][0x380] ;  /* 0x0000e000ff0a7b82 */ /* 0x000e620000000a00 */
[----:B------:R-:W-:Y:S02]  /*0b50*/  IADD3 R5, PT, PT, R4, R7, RZ ;  /* 0x0000000704057210 */ /* 0x000fe40007ffe0ff */
[----:B------:R-:W-:-:S05]  /*0b60*/  IADD3 R2, PT, PT, -R2, RZ, RZ ;  /* 0x000000ff02027210 */ /* 0x000fca0007ffe1ff */
[----:B------:R-:W2:Y:S01]  /*0b70*/  LDC.64 R8, c[0x0][0x388] ;  /* 0x0000e200ff087b82 */ /* 0x000ea20000000a00 */
[----:B-1----:R-:W-:-:S04]  /*0b80*/  IMAD.WIDE.U32 R10, R5, 0x4, R10 ;  /* 0x00000004050a7825 */ /* 0x002fc800078e000a */
[----:B------:R-:W-:Y:S01]  /*0b90*/  IMAD R5, R7, R0, R3 ;  /* 0x0000000007057224 */ /* 0x000fe200078e0203 */
[----:B------:R-:W-:-:S07]  /*0ba0*/  MOV R13, R11 ;  /* 0x0000000b000d7202 */ /* 0x000fce0000000f00 */
.L_x_5:
[----:B--2---:R-:W-:Y:S01]  /*0bb0*/  IMAD.WIDE R6, R5, 0x4, R8 ;  /* 0x0000000405067825 */ /* 0x004fe200078e0208 */
[----:B------:R-:W-:-:S05]  /*0bc0*/  MOV R11, R13 ;  /* 0x0000000d000b7202 */ /* 0x000fca0000000f00 */
[----:B0-----:R-:W2:Y:S04]  /*0bd0*/  LDG.E R6, desc[UR4][R6.64] ;  /* 0x0000000406067981 */ /* 0x001ea8000c1e1900 */
[----:B------:R0:W2:Y:S01]  /*0be0*/  LDG.E R11, desc[UR4][R10.64] ;  /* 0x000000040a0b7981 */ /* 0x0000a2000c1e1900 */
[----:B------:R-:W-:Y:S02]  /*0bf0*/  IADD3 R2, PT, PT, R2, 0x1, RZ ;  /* 0x0000000102027810 */ /* 0x000fe40007ffe0ff */
[----:B------:R-:W-:Y:S02]  /*0c00*/  IADD3 R5, PT, PT, R5, R0, RZ ;  /* 0x0000000005057210 */ /* 0x000fe40007ffe0ff */
[----:B------:R-:W-:Y:S02]  /*0c10*/  ISETP.NE.AND P0, PT, R2, RZ, PT ;  /* 0x000000ff0200720c */ /* 0x000fe40003f05270 */
[----:B0-----:R-:W-:-:S04]  /*0c20*/  IADD3 R10, P1, PT, R10, 0x4, RZ ;  /* 0x000000040a0a7810 */ /* 0x001fc80007f3e0ff */
[----:B------:R-:W-:Y:S01]  /*0c30*/  IADD3.X R13, PT, PT, RZ, R13, RZ, P1, !PT ;  /* 0x0000000dff0d7210 */ /* 0x000fe20000ffe4ff */
[----:B--2---:R-:W-:-:S06]  /*0c40*/  FFMA R24, R11, R6, R24 ;  /* 0x000000060b187223 */ /* 0x004fcc0000000018 */
[----:B------:R-:W-:Y:S05]  /*0c50*/  @P0 BRA `(.L_x_5) ;  /* 0xfffffffc00d40947 */ /* 0x000fea000383ffff */
.L_x_2:
[----:B------:R-:W1:Y:S01]  /*0c60*/  LDC.64 R6, c[0x0][0x390] ;  /* 0x0000e400ff067b82 */ /* 0x000e620000000a00 */
[----:B------:R-:W-:-:S05]  /*0c70*/  IADD3 R3, PT, PT, R3, R4, RZ ;  /* 0x0000000403037210 */ /* 0x000fca0007ffe0ff */
[----:B-1----:R-:W-:-:S05]  /*0c80*/  IMAD.WIDE R2, R3, 0x4, R6 ;  /* 0x0000000403027825 */ /* 0x002fca00078e0206 */
[----:B0-----:R-:W-:Y:S01]  /*0c90*/  STG.E desc[UR4][R2.64], R24 ;  /* 0x0000001802007986 */ /* 0x001fe2000c101904 */
[----:B------:R-:W-:Y:S05]  /*0ca0*/  EXIT ;  /* 0x000000000000794d */ /* 0x000fea0003800000 */
.L_x_6:
[----:B------:R-:W-:-:S00]  /*0cb0*/  BRA `(.L_x_6) ;  /* 0xfffffffc00fc7947 */ /* 0x000fc0000383ffff */
[----:B------:R-:W-:-:S00]  /*0cc0*/  NOP ;  /* 0x0000000000007918 */ /* 0x000fc00000000000 */
        /* <DEDUP_REMOVED lines=11> */
.L_x_7:


//--------------------- .nv.shared.reserved.0     --------------------------
	.section	.nv.shared.reserved.0,"aw",@nobits
	.weak		__nv_reservedSMEM_offset_0_alias
	.size		__nv_reservedSMEM_offset_0_alias, 0, 64
	.other		__nv_reservedSMEM_offset_0_alias,@"STO_CUDA_RESERVED_SHARED STV_DEFAULT"
__nv_reservedSMEM_offset_0_alias:
	.zero		0
	.zero		64


//--------------------- .nv.constant0._Z17matrixMultiplyFMAPfS_S_i --------------------------
	.section	.nv.constant0._Z17matrixMultiplyFMAPfS_S_i,"a",@progbits
	.sectionflags	@""
	.align	4
.nv.constant0._Z17matrixMultiplyFMAPfS_S_i:
	.zero		924


//--------------------- SYMBOLS --------------------------

	.type		.nv.reservedSmem.offset0,@object
	.size		.nv.reservedSmem.offset0,0x4
